	.headerflags	@"EF_CUDA_TEXMODE_UNIFIED EF_CUDA_64BIT_ADDRESS EF_CUDA_SM86 EF_CUDA_VIRTUAL_SM(EF_CUDA_SM86)"
	.elftype	@"ET_EXEC"


//--------------------- .nv.info                  --------------------------
	.section	.nv.info,"",@"SHT_CUDA_INFO"
	.align	4


	//----- nvinfo : EIATTR_REGCOUNT
	.align		4
        /*0000*/ 	.byte	0x04, 0x2f
        /*0002*/ 	.short	(.L_1 - .L_0)
	.align		4
.L_0:
        /*0004*/ 	.word	index@(triton__0d1d2d34)
        /*0008*/ 	.word	0x0000001e


	//----- nvinfo : EIATTR_MAX_STACK_SIZE
	.align		4
.L_1:
        /*000c*/ 	.byte	0x04, 0x23
        /*000e*/ 	.short	(.L_3 - .L_2)
	.align		4
.L_2:
        /*0010*/ 	.word	index@(triton__0d1d2d34)
        /*0014*/ 	.word	0x00000000


	//----- nvinfo : EIATTR_MIN_STACK_SIZE
	.align		4
.L_3:
        /*0018*/ 	.byte	0x04, 0x12
        /*001a*/ 	.short	(.L_5 - .L_4)
	.align		4
.L_4:
        /*001c*/ 	.word	index@(triton__0d1d2d34)
        /*0020*/ 	.word	0x00000000


	//----- nvinfo : EIATTR_FRAME_SIZE
	.align		4
.L_5:
        /*0024*/ 	.byte	0x04, 0x11
        /*0026*/ 	.short	(.L_7 - .L_6)
	.align		4
.L_6:
        /*0028*/ 	.word	index@(triton__0d1d2d34)
        /*002c*/ 	.word	0x00000000
.L_7:


//--------------------- .nv.info.triton__0d1d2d34 --------------------------
	.section	.nv.info.triton__0d1d2d34,"",@"SHT_CUDA_INFO"
	.align	4


	//----- nvinfo : EIATTR_CUDA_API_VERSION
	.align		4
        /*0000*/ 	.byte	0x04, 0x37
        /*0002*/ 	.short	(.L_9 - .L_8)
.L_8:
        /*0004*/ 	.word	0x0000007b


	//----- nvinfo : EIATTR_SW2861232_WAR
	.align		4
.L_9:
        /*0008*/ 	.byte	0x01, 0x35
	.zero		2


	//----- nvinfo : EIATTR_PARAM_CBANK
	.align		4
        /*000c*/ 	.byte	0x04, 0x0a
        /*000e*/ 	.short	(.L_11 - .L_10)
	.align		4
.L_10:
        /*0010*/ 	.word	index@(.nv.constant0.triton__0d1d2d34)
        /*0014*/ 	.short	0x0160
        /*0016*/ 	.short	0x0020


	//----- nvinfo : EIATTR_CBANK_PARAM_SIZE
	.align		4
.L_11:
        /*0018*/ 	.byte	0x03, 0x19
        /*001a*/ 	.short	0x0020


	//----- nvinfo : EIATTR_KPARAM_INFO
	.align		4
        /*001c*/ 	.byte	0x04, 0x17
        /*001e*/ 	.short	(.L_13 - .L_12)
.L_12:
        /*0020*/ 	.word	0x00000000
        /*0024*/ 	.short	0x0004
        /*0026*/ 	.short	0x001c
        /*0028*/ 	.byte	0x00, 0xf0, 0x11, 0x00


	//----- nvinfo : EIATTR_KPARAM_INFO
	.align		4
.L_13:
        /*002c*/ 	.byte	0x04, 0x17
        /*002e*/ 	.short	(.L_15 - .L_14)
.L_14:
        /*0030*/ 	.word	0x00000000
        /*0034*/ 	.short	0x0003
        /*0036*/ 	.short	0x0018
        /*0038*/ 	.byte	0x00, 0xf0, 0x11, 0x00


	//----- nvinfo : EIATTR_KPARAM_INFO
	.align		4
.L_15:
        /*003c*/ 	.byte	0x04, 0x17
        /*003e*/ 	.short	(.L_17 - .L_16)
.L_16:
        /*0040*/ 	.word	0x00000000
        /*0044*/ 	.short	0x0002
        /*0046*/ 	.short	0x0010
        /*0048*/ 	.byte	0x00, 0xf0, 0x21, 0x00


	//----- nvinfo : EIATTR_KPARAM_INFO
	.align		4
.L_17:
        /*004c*/ 	.byte	0x04, 0x17
        /*004e*/ 	.short	(.L_19 - .L_18)
.L_18:
        /*0050*/ 	.word	0x00000000
        /*0054*/ 	.short	0x0001
        /*0056*/ 	.short	0x0008
        /*0058*/ 	.byte	0x00, 0xf0, 0x21, 0x00


	//----- nvinfo : EIATTR_KPARAM_INFO
	.align		4
.L_19:
        /*005c*/ 	.byte	0x04, 0x17
        /*005e*/ 	.short	(.L_21 - .L_20)
.L_20:
        /*0060*/ 	.word	0x00000000
        /*0064*/ 	.short	0x0000
        /*0066*/ 	.short	0x0000
        /*0068*/ 	.byte	0x00, 0xf0, 0x21, 0x00


	//----- nvinfo : EIATTR_MAXREG_COUNT
	.align		4
.L_21:
        /*006c*/ 	.byte	0x03, 0x1b
        /*006e*/ 	.short	0x00ff


	//----- nvinfo : EIATTR_COOP_GROUP_MASK_REGIDS
	.align		4
        /*0070*/ 	.byte	0x04, 0x29
        /*0072*/ 	.short	(.L_23 - .L_22)


	//   ....[0]....
.L_22:
        /*0074*/ 	.word	0xffffffff


	//   ....[1]....
        /*0078*/ 	.word	0xffffffff


	//   ....[2]....
        /*007c*/ 	.word	0xffffffff


	//   ....[3]....
        /*0080*/ 	.word	0xffffffff


	//   ....[4]....
        /*0084*/ 	.word	0xffffffff


	//   ....[5]....
        /*0088*/ 	.word	0xffffffff


	//----- nvinfo : EIATTR_COOP_GROUP_INSTR_OFFSETS
	.align		4
.L_23:
        /*008c*/ 	.byte	0x04, 0x28
        /*008e*/ 	.short	(.L_25 - .L_24)


	//   ....[0]....
.L_24:
        /*0090*/ 	.word	0x00000400


	//   ....[1]....
        /*0094*/ 	.word	0x00000420


	//   ....[2]....
        /*0098*/ 	.word	0x00000440


	//   ....[3]....
        /*009c*/ 	.word	0x000006d0


	//   ....[4]....
        /*00a0*/ 	.word	0x000006f0


	//   ....[5]....
        /*00a4*/ 	.word	0x00000710


	//----- nvinfo : EIATTR_EXIT_INSTR_OFFSETS
	.align		4
.L_25:
        /*00a8*/ 	.byte	0x04, 0x1c
        /*00aa*/ 	.short	(.L_27 - .L_26)


	//   ....[0]....
.L_26:
        /*00ac*/ 	.word	0x00000770


	//   ....[1]....
        /*00b0*/ 	.word	0x000007b0


	//----- nvinfo : EIATTR_MAX_THREADS
	.align		4
.L_27:
        /*00b4*/ 	.byte	0x04, 0x05
        /*00b6*/ 	.short	(.L_29 - .L_28)
.L_28:
        /*00b8*/ 	.word	0x00000100
        /*00bc*/ 	.word	0x00000001
        /*00c0*/ 	.word	0x00000001
.L_29:


//--------------------- .nv.rel.action            --------------------------
	.section	.nv.rel.action,"",@"SHT_CUDA_RELOCINFO"
	.align	8
	.sectionentsize	8
        /*0000*/ 	.byte	0x73, 0x00, 0x00, 0x00, 0x00, 0x00, 0x00, 0x00, 0x00, 0x00, 0x00, 0x11, 0x25, 0x00, 0x05, 0x36


//--------------------- .nv.constant0.triton__0d1d2d34 --------------------------
	.section	.nv.constant0.triton__0d1d2d34,"a",@progbits
	.align	4
.nv.constant0.triton__0d1d2d34:
	.zero		384


//--------------------- .text.triton__0d1d2d34    --------------------------
	.section	.text.triton__0d1d2d34,"ax",@progbits
	.sectionflags	@"SHF_BARRIERS=1"
	.sectioninfo	@"SHI_REGISTERS=30"
	.align	128
        .global         triton__0d1d2d34
        .type           triton__0d1d2d34,@function
        .size           triton__0d1d2d34,(.L_x_1 - triton__0d1d2d34)
        .other          triton__0d1d2d34,@"STO_CUDA_ENTRY STV_DEFAULT"
triton__0d1d2d34:
.text.triton__0d1d2d34:
[----:B------:R-:W-:-:S02]  /*0000*/  IMAD.MOV.U32 R1, RZ, RZ, c[0x0][0x28] ;  /* 0x00000a00ff017624 */ /* 0x000fc400078e00ff */
[----:B------:R-:W0:Y:S01]  /*0010*/  S2R R14, SR_TID.X ;  /* 0x00000000000e7919 */ /* 0x000e220000002100 */
[----:B------:R-:W-:Y:S01]  /*0020*/  IMAD.MOV.U32 R5, RZ, RZ, 0x8 ;  /* 0x00000008ff057424 */ /* 0x000fe200078e00ff */
[----:B------:R-:W-:Y:S01]  /*0030*/  CS2R R12, SRZ ;  /* 0x00000000000c7805 */ /* 0x000fe2000001ff00 */
[----:B------:R-:W-:Y:S01]  /*0040*/  ULDC.64 UR4, c[0x0][0x118] ;  /* 0x0000460000047ab9 */ /* 0x000fe20000000a00 */
[----:B------:R-:W1:Y:S01]  /*0050*/  S2R R3, SR_CTAID.X ;  /* 0x0000000000037919 */ /* 0x000e620000002500 */
[----:B0-----:R-:W-:-:S05]  /*0060*/  LOP3.LUT R22, R14, 0x1f, RZ, 0xc0, !PT ;  /* 0x0000001f0e167812 */ /* 0x001fca00078ec0ff */
[----:B-1----:R-:W-:-:S04]  /*0070*/  IMAD R0, R3, 0x20, R22 ;  /* 0x0000002003007824 */ /* 0x002fc800078e0216 */
[C---:B------:R-:W-:Y:S01]  /*0080*/  IMAD.WIDE R4, R0.reuse, R5, c[0x0][0x160] ;  /* 0x0000580000047625 */ /* 0x040fe200078e0205 */
[----:B------:R-:W-:-:S13]  /*0090*/  ISETP.GE.AND P1, PT, R0, c[0x0][0x178], PT ;  /* 0x00005e0000007a0c */ /* 0x000fda0003f26270 */
[----:B------:R0:W2:Y:S01]  /*00a0*/  @!P1 LDG.E.EL.64 R12, [R4.64] ;  /* 0x00000004040c9981 */ /* 0x0000a2000c2e1b00 */
[----:B------:R-:W-:Y:S01]  /*00b0*/  SHF.R.U32.HI R21, RZ, 0x5, R14 ;  /* 0x00000005ff157819 */ /* 0x000fe2000001160e */
[----:B------:R-:W-:-:S03]  /*00c0*/  IMAD.SHL.U32 R22, R22, 0x20, RZ ;  /* 0x0000002016167824 */ /* 0x000fc600078e00ff */
[----:B------:R-:W-:-:S04]  /*00d0*/  SGXT.U32 R21, R21, 0x3 ;  /* 0x000000031515781a */ /* 0x000fc80000000000 */
[C---:B------:R-:W-:Y:S01]  /*00e0*/  LOP3.LUT R10, R21.reuse, 0x8, RZ, 0xfc, !PT ;  /* 0x00000008150a7812 */ /* 0x040fe200078efcff */
[----:B------:R-:W1:Y:S01]  /*00f0*/  I2F.F64 R2, R21 ;  /* 0x0000001500027312 */ /* 0x000e620000201c00 */
[C---:B------:R-:W-:Y:S02]  /*0100*/  LOP3.LUT R8, R21.reuse, 0x10, RZ, 0xfc, !PT ;  /* 0x0000001015087812 */ /* 0x040fe400078efcff */
[C---:B------:R-:W-:Y:S02]  /*0110*/  LOP3.LUT R6, R21.reuse, 0x18, RZ, 0xfc, !PT ;  /* 0x0000001815067812 */ /* 0x040fe400078efcff */
[C---:B0-----:R-:W-:Y:S02]  /*0120*/  LOP3.LUT R4, R21.reuse, 0x20, RZ, 0xfc, !PT ;  /* 0x0000002015047812 */ /* 0x041fe400078efcff */
[C---:B------:R-:W-:Y:S01]  /*0130*/  LOP3.LUT R16, R21.reuse, 0x28, RZ, 0xfc, !PT ;  /* 0x0000002815107812 */ /* 0x040fe200078efcff */
[----:B------:R-:W0:Y:S01]  /*0140*/  I2F.F64 R10, R10 ;  /* 0x0000000a000a7312 */ /* 0x000e220000201c00 */
[----:B------:R-:W-:-:S04]  /*0150*/  LOP3.LUT R23, R21, 0x30, RZ, 0xfc, !PT ;  /* 0x0000003015177812 */ /* 0x000fc800078efcff */
[----:B------:R-:W-:-:S03]  /*0160*/  ISETP.LT.U32.AND P4, PT, R23, 0x32, !P1 ;  /* 0x000000321700780c */ /* 0x000fc60004f81070 */
[----:B------:R-:W3:Y:S08]  /*0170*/  I2F.F64 R8, R8 ;  /* 0x0000000800087312 */ /* 0x000ef00000201c00 */
[----:B------:R-:W4:Y:S08]  /*0180*/  I2F.F64 R6, R6 ;  /* 0x0000000600067312 */ /* 0x000f300000201c00 */
[----:B------:R-:W5:Y:S01]  /*0190*/  I2F.F64 R4, R4 ;  /* 0x0000000400047312 */ /* 0x000f620000201c00 */
[----:B--2---:R-:W2:-:S04]  /*01a0*/  DSETP.NAN.AND P0, PT, R12, R12, PT ;  /* 0x0000000c0c00722a */ /* 0x004e880003f08000 */
[----:B------:R-:W0:Y:S02]  /*01b0*/  DSETP.GEU.AND P2, PT, R12, 50, PT ;  /* 0x404900000c00742a */ /* 0x000e240003f4e000 */
[C---:B--2---:R-:W-:Y:S02]  /*01c0*/  FSEL R17, R12.reuse, RZ, P0 ;  /* 0x000000ff0c117208 */ /* 0x044fe40000000000 */
[C---:B------:R-:W-:Y:S02]  /*01d0*/  FSEL R19, R13.reuse, 3.140625, P0 ;  /* 0x404900000d137808 */ /* 0x040fe40000000000 */
[----:B0-----:R-:W-:Y:S02]  /*01e0*/  FSEL R12, R12, R17, !P2 ;  /* 0x000000110c0c7208 */ /* 0x001fe40005000000 */
[----:B------:R-:W-:Y:S01]  /*01f0*/  FSEL R13, R13, R19, !P2 ;  /* 0x000000130d0d7208 */ /* 0x000fe20005000000 */
[----:B------:R-:W0:Y:S05]  /*0200*/  I2F.F64 R16, R16 ;  /* 0x0000001000107312 */ /* 0x000e2a0000201c00 */
[----:B-1----:R-:W1:-:S03]  /*0210*/  DSETP.GT.AND P0, PT, R12, R2, PT ;  /* 0x000000020c00722a */ /* 0x002e460003f04000 */
[----:B------:R-:W2:Y:S01]  /*0220*/  I2F.F64 R18, R23 ;  /* 0x0000001700127312 */ /* 0x000ea20000201c00 */
[C---:B------:R-:W1:Y:S02]  /*0230*/  DSETP.GT.AND P2, PT, R12.reuse, R10, PT ;  /* 0x0000000a0c00722a */ /* 0x040e640003f44000 */
[----:B-1----:R-:W-:Y:S02]  /*0240*/  FSEL R24, RZ, 1, !P0 ;  /* 0x3f800000ff187808 */ /* 0x002fe40004000000 */
[C---:B---3--:R-:W1:Y:S02]  /*0250*/  DSETP.GT.AND P3, PT, R12.reuse, R8, PT ;  /* 0x000000080c00722a */ /* 0x048e640003f64000 */
[----:B------:R-:W-:Y:S02]  /*0260*/  FSEL R25, RZ, 1, !P2 ;  /* 0x3f800000ff197808 */ /* 0x000fe40005000000 */
[C---:B----4-:R-:W3:Y:S02]  /*0270*/  DSETP.GT.AND P0, PT, R12.reuse, R6, PT ;  /* 0x000000060c00722a */ /* 0x050ee40003f04000 */
[----:B-1----:R-:W-:Y:S01]  /*0280*/  FSEL R26, RZ, 1, !P3 ;  /* 0x3f800000ff1a7808 */ /* 0x002fe20005800000 */
[----:B------:R-:W-:Y:S01]  /*0290*/  FADD R25, R24, R25 ;  /* 0x0000001918197221 */ /* 0x000fe20000000000 */
[----:B-----5:R-:W1:Y:S01]  /*02a0*/  DSETP.GT.AND P2, PT, R12, R4, PT ;  /* 0x000000040c00722a */ /* 0x020e620003f44000 */
[----:B------:R-:W-:-:S02]  /*02b0*/  ISETP.GE.AND P3, PT, R14, 0x100, PT ;  /* 0x000001000e00780c */ /* 0x000fc40003f66270 */
[----:B---3--:R-:W-:Y:S01]  /*02c0*/  FSEL R24, RZ, 1, !P0 ;  /* 0x3f800000ff187808 */ /* 0x008fe20004000000 */
[----:B------:R-:W-:Y:S01]  /*02d0*/  FADD R27, R26, R25 ;  /* 0x000000191a1b7221 */ /* 0x000fe20000000000 */
[C---:B0-----:R-:W0:Y:S01]  /*02e0*/  DSETP.GT.AND P0, PT, R12.reuse, R16, PT ;  /* 0x000000100c00722a */ /* 0x041e220003f04000 */
[----:B-1----:R-:W-:Y:S02]  /*02f0*/  FSEL R25, RZ, 1, !P2 ;  /* 0x3f800000ff197808 */ /* 0x002fe40005000000 */
[----:B------:R-:W-:Y:S01]  /*0300*/  FADD R26, R24, R27 ;  /* 0x0000001b181a7221 */ /* 0x000fe20000000000 */
[----:B--2---:R-:W1:Y:S01]  /*0310*/  DSETP.GT.AND P2, PT, R12, R18, PT ;  /* 0x000000120c00722a */ /* 0x004e620003f44000 */
[----:B------:R-:W-:Y:S01]  /*0320*/  IMAD.SHL.U32 R27, R21, 0x4, RZ ;  /* 0x00000004151b7824 */ /* 0x000fe200078e00ff */
[----:B0-----:R-:W-:Y:S01]  /*0330*/  FSEL R24, RZ, 1, !P0 ;  /* 0x3f800000ff187808 */ /* 0x001fe20004000000 */
[----:B------:R-:W-:Y:S01]  /*0340*/  FADD R25, R25, R26 ;  /* 0x0000001a19197221 */ /* 0x000fe20000000000 */
[----:B------:R-:W-:-:S02]  /*0350*/  LOP3.LUT P0, RZ, R14, 0x7, RZ, 0xc0, !PT ;  /* 0x000000070eff7812 */ /* 0x000fc4000780c0ff */
[----:B-1----:R-:W-:Y:S01]  /*0360*/  FSEL R23, RZ, 1, !P2 ;  /* 0x3f800000ff177808 */ /* 0x002fe20005000000 */
[----:B------:R-:W-:Y:S01]  /*0370*/  FADD R25, R24, R25 ;  /* 0x0000001918197221 */ /* 0x000fe20000000000 */
[----:B------:R-:W-:Y:S02]  /*0380*/  ISETP.LT.AND P0, PT, R14, 0x100, !P0 ;  /* 0x000001000e00780c */ /* 0x000fe40004701270 */
[----:B------:R-:W-:Y:S02]  /*0390*/  FSEL R24, R23, RZ, P4 ;  /* 0x000000ff17187208 */ /* 0x000fe40002000000 */
[----:B------:R-:W-:Y:S02]  /*03a0*/  FSEL R25, R25, RZ, !P1 ;  /* 0x000000ff19197208 */ /* 0x000fe40004800000 */
[----:B------:R-:W-:-:S03]  /*03b0*/  LOP3.LUT R23, R22, R27, RZ, 0xfc, !PT ;  /* 0x0000001b16177212 */ /* 0x000fc600078efcff */
[----:B------:R-:W-:-:S05]  /*03c0*/  FADD R24, R24, R25 ;  /* 0x0000001918187221 */ /* 0x000fca0000000000 */
[----:B------:R-:W-:Y:S04]  /*03d0*/  STS [R23], R24 ;  /* 0x0000001817007388 */ /* 0x000fe80000000800 */
[----:B------:R-:W-:Y:S06]  /*03e0*/  BAR.SYNC 0x0 ;  /* 0x0000000000007b1d */ /* 0x000fec0000000000 */
[----:B------:R-:W0:Y:S04]  /*03f0*/  @!P3 LDS R20, [R14.X4] ;  /* 0x000000000e14b984 */ /* 0x000e280000004800 */
[----:B0-----:R-:W0:Y:S02]  /*0400*/  SHFL.BFLY PT, R25, R20, 0x4, 0x1f ;  /* 0x0c801f0014197f89 */ /* 0x001e2400000e0000 */
[----:B0-----:R-:W-:-:S05]  /*0410*/  FADD R25, R20, R25 ;  /* 0x0000001914197221 */ /* 0x001fca0000000000 */
[----:B------:R-:W0:Y:S02]  /*0420*/  SHFL.BFLY PT, R26, R25, 0x2, 0x1f ;  /* 0x0c401f00191a7f89 */ /* 0x000e2400000e0000 */
[----:B0-----:R-:W-:-:S05]  /*0430*/  FADD R26, R25, R26 ;  /* 0x0000001a191a7221 */ /* 0x001fca0000000000 */
[----:B------:R-:W0:Y:S02]  /*0440*/  SHFL.BFLY PT, R27, R26, 0x1, 0x1f ;  /* 0x0c201f001a1b7f89 */ /* 0x000e2400000e0000 */
[----:B0-----:R-:W-:-:S05]  /*0450*/  FADD R27, R26, R27 ;  /* 0x0000001b1a1b7221 */ /* 0x001fca0000000000 */
[----:B------:R-:W-:Y:S04]  /*0460*/  @P0 STS [R14.X4], R27 ;  /* 0x0000001b0e000388 */ /* 0x000fe80000004800 */
[----:B------:R-:W-:Y:S06]  /*0470*/  BAR.SYNC 0x0 ;  /* 0x0000000000007b1d */ /* 0x000fec0000000000 */
[----:B------:R-:W0:Y:S04]  /*0480*/  LDS R24, [R22] ;  /* 0x0000000016187984 */ /* 0x000e280000000800 */
[----:B------:R-:W-:Y:S06]  /*0490*/  BAR.SYNC 0x0 ;  /* 0x0000000000007b1d */ /* 0x000fec0000000000 */
[----:B0-----:R-:W-:-:S13]  /*04a0*/  FSETP.NEU.AND P2, PT, R24, RZ, PT ;  /* 0x000000ff1800720b */ /* 0x001fda0003f4d000 */
[----:B------:R-:W0:-:S04]  /*04b0*/  DSETP.GT.OR P6, PT, R12, R2, !P2 ;  /* 0x000000020c00722a */ /* 0x000e0800057c4400 */
[C---:B------:R-:W1:Y:S02]  /*04c0*/  DSETP.GT.OR P5, PT, R12.reuse, R10, !P2 ;  /* 0x0000000a0c00722a */ /* 0x040e6400057a4400 */
[----:B0-----:R-:W-:Y:S02]  /*04d0*/  SEL R2, RZ, 0x1, !P6 ;  /* 0x00000001ff027807 */ /* 0x001fe40007000000 */
[C---:B------:R0:W2:Y:S02]  /*04e0*/  DSETP.GT.OR P6, PT, R12.reuse, R8, !P2 ;  /* 0x000000080c00722a */ /* 0x0400a400057c4400 */
[----:B-1----:R-:W-:Y:S01]  /*04f0*/  SEL R3, RZ, 0x1, !P5 ;  /* 0x00000001ff037807 */ /* 0x002fe20006800000 */
[----:B0-----:R-:W-:Y:S01]  /*0500*/  IMAD.MOV.U32 R9, RZ, RZ, 0x4 ;  /* 0x00000004ff097424 */ /* 0x001fe200078e00ff */
[C---:B------:R2:W0:Y:S01]  /*0510*/  DSETP.GT.OR P5, PT, R12.reuse, R6, !P2 ;  /* 0x000000060c00722a */ /* 0x04042200057a4400 */
[----:B------:R-:W-:Y:S02]  /*0520*/  I2FP.F32.U32 R2, R2 ;  /* 0x0000000200027245 */ /* 0x000fe40000201000 */
[----:B--2---:R-:W-:Y:S01]  /*0530*/  SEL R6, RZ, 0x1, !P6 ;  /* 0x00000001ff067807 */ /* 0x004fe20007000000 */
[----:B------:R0:W1:Y:S01]  /*0540*/  DSETP.GT.OR P6, PT, R12, R4, !P2 ;  /* 0x000000040c00722a */ /* 0x00006200057c4400 */
[----:B------:R-:W-:-:S02]  /*0550*/  I2FP.F32.U32 R3, R3 ;  /* 0x0000000300037245 */ /* 0x000fc40000201000 */
[----:B0-----:R-:W-:Y:S01]  /*0560*/  SEL R4, RZ, 0x1, !P5 ;  /* 0x00000001ff047807 */ /* 0x001fe20006800000 */
[C---:B------:R-:W0:Y:S01]  /*0570*/  DSETP.GT.OR P5, PT, R12.reuse, R16, !P2 ;  /* 0x000000100c00722a */ /* 0x040e2200057a4400 */
[----:B------:R-:W-:Y:S01]  /*0580*/  I2FP.F32.U32 R6, R6 ;  /* 0x0000000600067245 */ /* 0x000fe20000201000 */
[----:B------:R-:W-:Y:S01]  /*0590*/  FADD R3, R2, R3 ;  /* 0x0000000302037221 */ /* 0x000fe20000000000 */
[----:B-1----:R-:W-:Y:S01]  /*05a0*/  SEL R2, RZ, 0x1, !P6 ;  /* 0x00000001ff027807 */ /* 0x002fe20007000000 */
[----:B------:R-:W1:Y:S01]  /*05b0*/  DSETP.GT.OR P2, PT, R12, R18, !P2 ;  /* 0x000000120c00722a */ /* 0x000e620005744400 */
[----:B------:R-:W-:Y:S01]  /*05c0*/  I2FP.F32.U32 R4, R4 ;  /* 0x0000000400047245 */ /* 0x000fe20000201000 */
[----:B------:R-:W-:Y:S01]  /*05d0*/  FADD R5, R6, R3 ;  /* 0x0000000306057221 */ /* 0x000fe20000000000 */
[----:B0-----:R-:W-:Y:S02]  /*05e0*/  SEL R3, RZ, 0x1, !P5 ;  /* 0x00000001ff037807 */ /* 0x001fe40006800000 */
[----:B------:R-:W-:Y:S01]  /*05f0*/  I2FP.F32.U32 R2, R2 ;  /* 0x0000000200027245 */ /* 0x000fe20000201000 */
[----:B------:R-:W-:Y:S01]  /*0600*/  FADD R5, R4, R5 ;  /* 0x0000000504057221 */ /* 0x000fe20000000000 */
[----:B------:R-:W-:-:S02]  /*0610*/  I2FP.F32.U32 R3, R3 ;  /* 0x0000000300037245 */ /* 0x000fc40000201000 */
[----:B-1----:R-:W-:Y:S01]  /*0620*/  SEL R4, RZ, 0x1, !P2 ;  /* 0x00000001ff047807 */ /* 0x002fe20005000000 */
[----:B------:R-:W-:-:S03]  /*0630*/  FADD R2, R2, R5 ;  /* 0x0000000502027221 */ /* 0x000fc60000000000 */
[----:B------:R-:W-:Y:S01]  /*0640*/  I2FP.F32.U32 R4, R4 ;  /* 0x0000000400047245 */ /* 0x000fe20000201000 */
[----:B------:R-:W-:-:S03]  /*0650*/  FADD R2, R3, R2 ;  /* 0x0000000203027221 */ /* 0x000fc60000000000 */
[----:B------:R-:W-:Y:S02]  /*0660*/  FSEL R4, R4, RZ, P4 ;  /* 0x000000ff04047208 */ /* 0x000fe40002000000 */
[----:B------:R-:W-:Y:S02]  /*0670*/  FSEL R3, R2, RZ, !P1 ;  /* 0x000000ff02037208 */ /* 0x000fe40004800000 */
[----:B------:R-:W-:-:S03]  /*0680*/  ISETP.EQ.AND P1, PT, R21, RZ, !P1 ;  /* 0x000000ff1500720c */ /* 0x000fc60004f22270 */
        /* <DEDUP_REMOVED lines=9> */
[----:B0-----:R-:W-:Y:S01]  /*0720*/  FADD R7, R6, R3 ;  /* 0x0000000306077221 */ /* 0x001fe20000000000 */
[----:B------:R-:W-:-:S04]  /*0730*/  IMAD.WIDE R2, R0, R9, c[0x0][0x168] ;  /* 0x00005a0000027625 */ /* 0x000fc800078e0209 */
[----:B------:R-:W-:Y:S04]  /*0740*/  @P0 STS [R14.X4], R7 ;  /* 0x000000070e000388 */ /* 0x000fe80000004800 */
[----:B------:R-:W-:Y:S06]  /*0750*/  BAR.SYNC 0x0 ;  /* 0x0000000000007b1d */ /* 0x000fec0000000000 */
[----:B------:R0:W-:Y:S01]  /*0760*/  @P1 STG.E [R2.64], R24 ;  /* 0x0000001802001986 */ /* 0x0001e2000c101904 */
[----:B------:R-:W-:Y:S05]  /*0770*/  @!P1 EXIT ;  /* 0x000000000000994d */ /* 0x000fea0003800000 */
[----:B------:R-:W1:Y:S01]  /*0780*/  LDS R5, [R22] ;  /* 0x0000000016057984 */ /* 0x000e620000000800 */
[----:B0-----:R-:W-:-:S05]  /*0790*/  IMAD.WIDE R2, R0, R9, c[0x0][0x170] ;  /* 0x00005c0000027625 */ /* 0x001fca00078e0209 */
[----:B-1----:R-:W-:Y:S01]  /*07a0*/  STG.E [R2.64], R5 ;  /* 0x0000000502007986 */ /* 0x002fe2000c101904 */
[----:B------:R-:W-:Y:S05]  /*07b0*/  EXIT ;  /* 0x000000000000794d */ /* 0x000fea0003800000 */
.L_x_0:
[----:B------:R-:W-:-:S00]  /*07c0*/  BRA `(.L_x_0) ;  /* 0xfffffff000007947 */ /* 0x000fc0000383ffff */
[----:B------:R-:W-:-:S00]  /*07d0*/  NOP ;  /* 0x0000000000007918 */ /* 0x000fc00000000000 */
        /* <DEDUP_REMOVED lines=10> */
.L_x_1:


//--------------------- .nv.shared.triton__0d1d2d34 --------------------------
	.section	.nv.shared.triton__0d1d2d34,"aw",@nobits
	.align	16
